//
// Generated by NVIDIA NVVM Compiler
//
// Compiler Build ID: CL-36424714
// Cuda compilation tools, release 13.0, V13.0.88
// Based on NVVM 20.0.0
//

.version 9.0
.target sm_100
.address_size 64

	// .globl	_Z6addMulPiS_S_

.visible .entry _Z6addMulPiS_S_(
	.param .u64 .ptr .align 1 _Z6addMulPiS_S__param_0,
	.param .u64 .ptr .align 1 _Z6addMulPiS_S__param_1,
	.param .u64 .ptr .align 1 _Z6addMulPiS_S__param_2
)
{


	ret;

}


// ===== COMPILED SASS (sm_100) =====

	.target	sm_100

	.elftype	@"ET_EXEC"


//--------------------- .note.nv.tkinfo           --------------------------
	.section	.note.nv.tkinfo,"",@"SHT_NOTE"
	.sectionflags	@"SHF_NOTE_NV_TKINFO"
	.tkinfo
        /*0018*/ 	.word	0x00000002
        /*0030*/ 	.string	""
        /*0030*/ 	.string	"ptxas"
        /*0030*/ 	.string	"Cuda compilation tools, release 13.0, V13.0.88"
        /*0030*/ 	.string	"Build cuda_13.0.r13.0/compiler.36424714_0"
        /*0030*/ 	.string	"-arch sm_100 -m 64 "



//--------------------- .note.nv.cuinfo           --------------------------
	.section	.note.nv.cuinfo,"",@"SHT_NOTE"
	.sectionflags	@"SHF_NOTE_NV_CUINFO"
        /*0018*/ 	.short	0x0002
        /*001a*/ 	.short	0x0064
        /*001c*/ 	.short	0x0082
	.zero		2


//--------------------- .nv.info                  --------------------------
	.section	.nv.info,"",@"SHT_CUDA_INFO"
	.align	4


	//----- nvinfo : EIATTR_REGCOUNT
	.align		4
        /*0000*/ 	.byte	0x04, 0x2f
        /*0002*/ 	.short	(.L_1 - .L_0)
	.align		4
.L_0:
        /*0004*/ 	.word	index@(_Z6addMulPiS_S_)
        /*0008*/ 	.word	0x00000004


	//----- nvinfo : EIATTR_FRAME_SIZE
	.align		4
.L_1:
        /*000c*/ 	.byte	0x04, 0x11
        /*000e*/ 	.short	(.L_3 - .L_2)
	.align		4
.L_2:
        /*0010*/ 	.word	index@(_Z6addMulPiS_S_)
        /*0014*/ 	.word	0x00000000


	//----- nvinfo : EIATTR_MIN_STACK_SIZE
	.align		4
.L_3:
        /*0018*/ 	.byte	0x04, 0x12
        /*001a*/ 	.short	(.L_5 - .L_4)
	.align		4
.L_4:
        /*001c*/ 	.word	index@(_Z6addMulPiS_S_)
        /*0020*/ 	.word	0x00000000
.L_5:


//--------------------- .nv.compat                --------------------------
	.section	.nv.compat,"",@"SHT_CUDA_COMPAT_INFO"
	.align	4
        /*0000*/ 	.byte	0x02, 0x09, 0x00, 0x00, 0x02, 0x02, 0x01, 0x00, 0x02, 0x05, 0x05, 0x00, 0x03, 0x07, 0x01, 0x01
        /*0010*/ 	.byte	0x02, 0x03, 0x00, 0x00, 0x02, 0x06, 0x01, 0x00, 0x04, 0x0b, 0x08, 0x00, 0x09, 0x00, 0x00, 0x00
        /*0020*/ 	.byte	0x00, 0x00, 0x00, 0x00


//--------------------- .nv.info._Z6addMulPiS_S_  --------------------------
	.section	.nv.info._Z6addMulPiS_S_,"",@"SHT_CUDA_INFO"
	.sectionflags	@""
	.align	4


	//----- nvinfo : EIATTR_CUDA_API_VERSION
	.align		4
        /*0000*/ 	.byte	0x04, 0x37
        /*0002*/ 	.short	(.L_7 - .L_6)
.L_6:
        /*0004*/ 	.word	0x00000082


	//----- nvinfo : EIATTR_KPARAM_INFO
	.align		4
.L_7:
        /*0008*/ 	.byte	0x04, 0x17
        /*000a*/ 	.short	(.L_9 - .L_8)
.L_8:
        /*000c*/ 	.word	0x00000000
        /*0010*/ 	.short	0x0002
        /*0012*/ 	.short	0x0010
        /*0014*/ 	.byte	0x00, 0xf5, 0x21, 0x00


	//----- nvinfo : EIATTR_KPARAM_INFO
	.align		4
.L_9:
        /*0018*/ 	.byte	0x04, 0x17
        /*001a*/ 	.short	(.L_11 - .L_10)
.L_10:
        /*001c*/ 	.word	0x00000000
        /*0020*/ 	.short	0x0001
        /*0022*/ 	.short	0x0008
        /*0024*/ 	.byte	0x00, 0xf5, 0x21, 0x00


	//----- nvinfo : EIATTR_KPARAM_INFO
	.align		4
.L_11:
        /*0028*/ 	.byte	0x04, 0x17
        /*002a*/ 	.short	(.L_13 - .L_12)
.L_12:
        /*002c*/ 	.word	0x00000000
        /*0030*/ 	.short	0x0000
        /*0032*/ 	.short	0x0000
        /*0034*/ 	.byte	0x00, 0xf5, 0x21, 0x00


	//----- nvinfo : EIATTR_SPARSE_MMA_MASK
	.align		4
.L_13:
        /*0038*/ 	.byte	0x03, 0x50
        /*003a*/ 	.short	0x0000


	//----- nvinfo : EIATTR_MAXREG_COUNT
	.align		4
        /*003c*/ 	.byte	0x03, 0x1b
        /*003e*/ 	.short	0x00ff


	//----- nvinfo : EIATTR_MERCURY_ISA_VERSION
	.align		4
        /*0040*/ 	.byte	0x03, 0x5f
        /*0042*/ 	.short	0x0101


	//----- nvinfo : EIATTR_VRC_CTA_INIT_COUNT
	.align		4
        /*0044*/ 	.byte	0x02, 0x4a
	.zero		1
	.zero		1


	//----- nvinfo : EIATTR_EXIT_INSTR_OFFSETS
	.align		4
        /*0048*/ 	.byte	0x04, 0x1c
        /*004a*/ 	.short	(.L_15 - .L_14)


	//   ....[0]....
.L_14:
        /*004c*/ 	.word	0x00000010


	//----- nvinfo : EIATTR_CBANK_PARAM_SIZE
	.align		4
.L_15:
        /*0050*/ 	.byte	0x03, 0x19
        /*0052*/ 	.short	0x0018


	//----- nvinfo : EIATTR_PARAM_CBANK
	.align		4
        /*0054*/ 	.byte	0x04, 0x0a
        /*0056*/ 	.short	(.L_17 - .L_16)
	.align		4
.L_16:
        /*0058*/ 	.word	index@(.nv.constant0._Z6addMulPiS_S_)
        /*005c*/ 	.short	0x0380
        /*005e*/ 	.short	0x0018


	//----- nvinfo : EIATTR_SW_WAR
	.align		4
.L_17:
        /*0060*/ 	.byte	0x04, 0x36
        /*0062*/ 	.short	(.L_19 - .L_18)
.L_18:
        /*0064*/ 	.word	0x00000008
.L_19:


//--------------------- .nv.callgraph             --------------------------
	.section	.nv.callgraph,"",@"SHT_CUDA_CALLGRAPH"
	.align	4
	.sectionentsize	8
	.align		4
        /*0000*/ 	.word	0x00000000
	.align		4
        /*0004*/ 	.word	0xffffffff
	.align		4
        /*0008*/ 	.word	0x00000000
	.align		4
        /*000c*/ 	.word	0xfffffffe
	.align		4
        /*0010*/ 	.word	0x00000000
	.align		4
        /*0014*/ 	.word	0xfffffffd
	.align		4
        /*0018*/ 	.word	0x00000000
	.align		4
        /*001c*/ 	.word	0xfffffffc


//--------------------- .text._Z6addMulPiS_S_     --------------------------
	.section	.text._Z6addMulPiS_S_,"ax",@progbits
	.align	128
        .global         _Z6addMulPiS_S_
        .type           _Z6addMulPiS_S_,@function
        .size           _Z6addMulPiS_S_,(.L_x_1 - _Z6addMulPiS_S_)
        .other          _Z6addMulPiS_S_,@"STO_CUDA_ENTRY STV_DEFAULT"
_Z6addMulPiS_S_:
.text._Z6addMulPiS_S_:
[----:B------:R-:W-:Y:S01]  /*0000*/  LDC R1, c[0x0][0x37c] ;  /* 0x0000df00ff017b82 */ /* 0x000fe20000000800 */
[----:B------:R-:W-:Y:S05]  /*0010*/  EXIT ;  /* 0x000000000000794d */ /* 0x000fea0003800000 */
.L_x_0:
[----:B------:R-:W-:-:S00]  /*0020*/  BRA `(.L_x_0) ;  /* 0xfffffffc00fc7947 */ /* 0x000fc0000383ffff */
[----:B------:R-:W-:-:S00]  /*0030*/  NOP ;  /* 0x0000000000007918 */ /* 0x000fc00000000000 */
        /* <DEDUP_REMOVED lines=12> */
.L_x_1:


//--------------------- .nv.shared.reserved.0     --------------------------
	.section	.nv.shared.reserved.0,"aw",@nobits
	.weak		__nv_reservedSMEM_offset_0_alias
	.size		__nv_reservedSMEM_offset_0_alias, 0, 64
	.other		__nv_reservedSMEM_offset_0_alias,@"STO_CUDA_RESERVED_SHARED STV_DEFAULT"
__nv_reservedSMEM_offset_0_alias:
	.zero		0
	.zero		64


//--------------------- .nv.constant0._Z6addMulPiS_S_ --------------------------
	.section	.nv.constant0._Z6addMulPiS_S_,"a",@progbits
	.sectionflags	@""
	.align	4
.nv.constant0._Z6addMulPiS_S_:
	.zero		920


//--------------------- SYMBOLS --------------------------

	.type		.nv.reservedSmem.offset0,@object
	.size		.nv.reservedSmem.offset0,0x4
